//
// Generated by NVIDIA NVVM Compiler
//
// Compiler Build ID: CL-36424714
// Cuda compilation tools, release 13.0, V13.0.88
// Based on NVVM 20.0.0
//

.version 9.0
.target sm_100
.address_size 64

	// .globl	_Z6prefixPiS_i

.visible .entry _Z6prefixPiS_i(
	.param .u64 .ptr .align 1 _Z6prefixPiS_i_param_0,
	.param .u64 .ptr .align 1 _Z6prefixPiS_i_param_1,
	.param .u32 _Z6prefixPiS_i_param_2
)
{
	.reg .pred 	%p<3>;
	.reg .b32 	%r<11>;
	.reg .b64 	%rd<13>;

	ld.param.u64 	%rd3, [_Z6prefixPiS_i_param_0];
	ld.param.u64 	%rd4, [_Z6prefixPiS_i_param_1];
	ld.param.u32 	%r2, [_Z6prefixPiS_i_param_2];
	cvta.to.global.u64 	%rd1, %rd4;
	cvta.to.global.u64 	%rd2, %rd3;
	mov.u32 	%r3, %ctaid.x;
	mov.u32 	%r4, %ntid.x;
	mov.u32 	%r5, %tid.x;
	mad.lo.s32 	%r1, %r3, %r4, %r5;
	setp.gt.s32 	%p1, %r1, 999;
	@%p1 bra 	$L__BB0_4;
	setp.ge.s32 	%p2, %r1, %r2;
	@%p2 bra 	$L__BB0_3;
	mul.wide.s32 	%rd10, %r1, 4;
	add.s64 	%rd11, %rd2, %rd10;
	ld.global.u32 	%r10, [%rd11];
	add.s64 	%rd12, %rd1, %rd10;
	st.global.u32 	[%rd12], %r10;
	bra.uni 	$L__BB0_4;
$L__BB0_3:
	mul.wide.s32 	%rd5, %r1, 4;
	add.s64 	%rd6, %rd2, %rd5;
	ld.global.u32 	%r6, [%rd6];
	sub.s32 	%r7, %r1, %r2;
	mul.wide.s32 	%rd7, %r7, 4;
	add.s64 	%rd8, %rd2, %rd7;
	ld.global.u32 	%r8, [%rd8];
	add.s32 	%r9, %r8, %r6;
	add.s64 	%rd9, %rd1, %rd5;
	st.global.u32 	[%rd9], %r9;
$L__BB0_4:
	ret;

}


// ===== COMPILED SASS (sm_100) =====

	.target	sm_100

	.elftype	@"ET_EXEC"


//--------------------- .note.nv.tkinfo           --------------------------
	.section	.note.nv.tkinfo,"",@"SHT_NOTE"
	.sectionflags	@"SHF_NOTE_NV_TKINFO"
	.tkinfo
        /*0018*/ 	.word	0x00000002
        /*0030*/ 	.string	""
        /*0030*/ 	.string	"ptxas"
        /*0030*/ 	.string	"Cuda compilation tools, release 13.0, V13.0.88"
        /*0030*/ 	.string	"Build cuda_13.0.r13.0/compiler.36424714_0"
        /*0030*/ 	.string	"-arch sm_100 -m 64 "



//--------------------- .note.nv.cuinfo           --------------------------
	.section	.note.nv.cuinfo,"",@"SHT_NOTE"
	.sectionflags	@"SHF_NOTE_NV_CUINFO"
        /*0018*/ 	.short	0x0002
        /*001a*/ 	.short	0x0064
        /*001c*/ 	.short	0x0082
	.zero		2


//--------------------- .nv.info                  --------------------------
	.section	.nv.info,"",@"SHT_CUDA_INFO"
	.align	4


	//----- nvinfo : EIATTR_REGCOUNT
	.align		4
        /*0000*/ 	.byte	0x04, 0x2f
        /*0002*/ 	.short	(.L_1 - .L_0)
	.align		4
.L_0:
        /*0004*/ 	.word	index@(_Z6prefixPiS_i)
        /*0008*/ 	.word	0x0000000c


	//----- nvinfo : EIATTR_FRAME_SIZE
	.align		4
.L_1:
        /*000c*/ 	.byte	0x04, 0x11
        /*000e*/ 	.short	(.L_3 - .L_2)
	.align		4
.L_2:
        /*0010*/ 	.word	index@(_Z6prefixPiS_i)
        /*0014*/ 	.word	0x00000000


	//----- nvinfo : EIATTR_MIN_STACK_SIZE
	.align		4
.L_3:
        /*0018*/ 	.byte	0x04, 0x12
        /*001a*/ 	.short	(.L_5 - .L_4)
	.align		4
.L_4:
        /*001c*/ 	.word	index@(_Z6prefixPiS_i)
        /*0020*/ 	.word	0x00000000
.L_5:


//--------------------- .nv.compat                --------------------------
	.section	.nv.compat,"",@"SHT_CUDA_COMPAT_INFO"
	.align	4
        /*0000*/ 	.byte	0x02, 0x09, 0x00, 0x00, 0x02, 0x02, 0x01, 0x00, 0x02, 0x05, 0x05, 0x00, 0x03, 0x07, 0x01, 0x01
        /*0010*/ 	.byte	0x02, 0x03, 0x00, 0x00, 0x02, 0x06, 0x01, 0x00, 0x04, 0x0b, 0x08, 0x00, 0x09, 0x00, 0x00, 0x00
        /*0020*/ 	.byte	0x00, 0x00, 0x00, 0x00


//--------------------- .nv.info._Z6prefixPiS_i   --------------------------
	.section	.nv.info._Z6prefixPiS_i,"",@"SHT_CUDA_INFO"
	.sectionflags	@""
	.align	4


	//----- nvinfo : EIATTR_CUDA_API_VERSION
	.align		4
        /*0000*/ 	.byte	0x04, 0x37
        /*0002*/ 	.short	(.L_7 - .L_6)
.L_6:
        /*0004*/ 	.word	0x00000082


	//----- nvinfo : EIATTR_KPARAM_INFO
	.align		4
.L_7:
        /*0008*/ 	.byte	0x04, 0x17
        /*000a*/ 	.short	(.L_9 - .L_8)
.L_8:
        /*000c*/ 	.word	0x00000000
        /*0010*/ 	.short	0x0002
        /*0012*/ 	.short	0x0010
        /*0014*/ 	.byte	0x00, 0xf0, 0x11, 0x00


	//----- nvinfo : EIATTR_KPARAM_INFO
	.align		4
.L_9:
        /*0018*/ 	.byte	0x04, 0x17
        /*001a*/ 	.short	(.L_11 - .L_10)
.L_10:
        /*001c*/ 	.word	0x00000000
        /*0020*/ 	.short	0x0001
        /*0022*/ 	.short	0x0008
        /*0024*/ 	.byte	0x00, 0xf5, 0x21, 0x00


	//----- nvinfo : EIATTR_KPARAM_INFO
	.align		4
.L_11:
        /*0028*/ 	.byte	0x04, 0x17
        /*002a*/ 	.short	(.L_13 - .L_12)
.L_12:
        /*002c*/ 	.word	0x00000000
        /*0030*/ 	.short	0x0000
        /*0032*/ 	.short	0x0000
        /*0034*/ 	.byte	0x00, 0xf5, 0x21, 0x00


	//----- nvinfo : EIATTR_SPARSE_MMA_MASK
	.align		4
.L_13:
        /*0038*/ 	.byte	0x03, 0x50
        /*003a*/ 	.short	0x0000


	//----- nvinfo : EIATTR_MAXREG_COUNT
	.align		4
        /*003c*/ 	.byte	0x03, 0x1b
        /*003e*/ 	.short	0x00ff


	//----- nvinfo : EIATTR_MERCURY_ISA_VERSION
	.align		4
        /*0040*/ 	.byte	0x03, 0x5f
        /*0042*/ 	.short	0x0101


	//----- nvinfo : EIATTR_VRC_CTA_INIT_COUNT
	.align		4
        /*0044*/ 	.byte	0x02, 0x4a
	.zero		1
	.zero		1


	//----- nvinfo : EIATTR_EXIT_INSTR_OFFSETS
	.align		4
        /*0048*/ 	.byte	0x04, 0x1c
        /*004a*/ 	.short	(.L_15 - .L_14)


	//   ....[0]....
.L_14:
        /*004c*/ 	.word	0x00000060


	//   ....[1]....
        /*0050*/ 	.word	0x00000110


	//   ....[2]....
        /*0054*/ 	.word	0x000001c0


	//----- nvinfo : EIATTR_CRS_STACK_SIZE
	.align		4
.L_15:
        /*0058*/ 	.byte	0x04, 0x1e
        /*005a*/ 	.short	(.L_17 - .L_16)
.L_16:
        /*005c*/ 	.word	0x00000000


	//----- nvinfo : EIATTR_CBANK_PARAM_SIZE
	.align		4
.L_17:
        /*0060*/ 	.byte	0x03, 0x19
        /*0062*/ 	.short	0x0014


	//----- nvinfo : EIATTR_PARAM_CBANK
	.align		4
        /*0064*/ 	.byte	0x04, 0x0a
        /*0066*/ 	.short	(.L_19 - .L_18)
	.align		4
.L_18:
        /*0068*/ 	.word	index@(.nv.constant0._Z6prefixPiS_i)
        /*006c*/ 	.short	0x0380
        /*006e*/ 	.short	0x0014


	//----- nvinfo : EIATTR_SW_WAR
	.align		4
.L_19:
        /*0070*/ 	.byte	0x04, 0x36
        /*0072*/ 	.short	(.L_21 - .L_20)
.L_20:
        /*0074*/ 	.word	0x00000008
.L_21:


//--------------------- .nv.callgraph             --------------------------
	.section	.nv.callgraph,"",@"SHT_CUDA_CALLGRAPH"
	.align	4
	.sectionentsize	8
	.align		4
        /*0000*/ 	.word	0x00000000
	.align		4
        /*0004*/ 	.word	0xffffffff
	.align		4
        /*0008*/ 	.word	0x00000000
	.align		4
        /*000c*/ 	.word	0xfffffffe
	.align		4
        /*0010*/ 	.word	0x00000000
	.align		4
        /*0014*/ 	.word	0xfffffffd
	.align		4
        /*0018*/ 	.word	0x00000000
	.align		4
        /*001c*/ 	.word	0xfffffffc


//--------------------- .text._Z6prefixPiS_i      --------------------------
	.section	.text._Z6prefixPiS_i,"ax",@progbits
	.align	128
        .global         _Z6prefixPiS_i
        .type           _Z6prefixPiS_i,@function
        .size           _Z6prefixPiS_i,(.L_x_2 - _Z6prefixPiS_i)
        .other          _Z6prefixPiS_i,@"STO_CUDA_ENTRY STV_DEFAULT"
_Z6prefixPiS_i:
.text._Z6prefixPiS_i:
[----:B------:R-:W-:Y:S01]  /*0000*/  LDC R1, c[0x0][0x37c] ;  /* 0x0000df00ff017b82 */ /* 0x000fe20000000800 */
[----:B------:R-:W0:Y:S07]  /*0010*/  S2R R0, SR_TID.X ;  /* 0x0000000000007919 */ /* 0x000e2e0000002100 */
[----:B------:R-:W0:Y:S08]  /*0020*/  S2UR UR4, SR_CTAID.X ;  /* 0x00000000000479c3 */ /* 0x000e300000002500 */
[----:B------:R-:W0:Y:S02]  /*0030*/  LDC R9, c[0x0][0x360] ;  /* 0x0000d800ff097b82 */ /* 0x000e240000000800 */
[----:B0-----:R-:W-:-:S05]  /*0040*/  IMAD R9, R9, UR4, R0 ;  /* 0x0000000409097c24 */ /* 0x001fca000f8e0200 */
[----:B------:R-:W-:-:S13]  /*0050*/  ISETP.GT.AND P0, PT, R9, 0x3e7, PT ;  /* 0x000003e70900780c */ /* 0x000fda0003f04270 */
[----:B------:R-:W-:Y:S05]  /*0060*/  @P0 EXIT ;  /* 0x000000000000094d */ /* 0x000fea0003800000 */
[----:B------:R-:W0:Y:S01]  /*0070*/  LDCU UR6, c[0x0][0x390] ;  /* 0x00007200ff0677ac */ /* 0x000e220008000800 */
[----:B------:R-:W1:Y:S01]  /*0080*/  LDCU.64 UR4, c[0x0][0x358] ;  /* 0x00006b00ff0477ac */ /* 0x000e620008000a00 */
[----:B0-----:R-:W-:-:S13]  /*0090*/  ISETP.GE.AND P0, PT, R9, UR6, PT ;  /* 0x0000000609007c0c */ /* 0x001fda000bf06270 */
[----:B-1----:R-:W-:Y:S05]  /*00a0*/  @P0 BRA `(.L_x_0) ;  /* 0x00000000001c0947 */ /* 0x002fea0003800000 */
[----:B------:R-:W0:Y:S08]  /*00b0*/  LDC.64 R2, c[0x0][0x380] ;  /* 0x0000e000ff027b82 */ /* 0x000e300000000a00 */
[----:B------:R-:W1:Y:S01]  /*00c0*/  LDC.64 R4, c[0x0][0x388] ;  /* 0x0000e200ff047b82 */ /* 0x000e620000000a00 */
[----:B0-----:R-:W-:-:S06]  /*00d0*/  IMAD.WIDE R2, R9, 0x4, R2 ;  /* 0x0000000409027825 */ /* 0x001fcc00078e0202 */
[----:B------:R-:W2:Y:S01]  /*00e0*/  LDG.E R3, desc[UR4][R2.64] ;  /* 0x0000000402037981 */ /* 0x000ea2000c1e1900 */
[----:B-1----:R-:W-:-:S05]  /*00f0*/  IMAD.WIDE R4, R9, 0x4, R4 ;  /* 0x0000000409047825 */ /* 0x002fca00078e0204 */
[----:B--2---:R-:W-:Y:S01]  /*0100*/  STG.E desc[UR4][R4.64], R3 ;  /* 0x0000000304007986 */ /* 0x004fe2000c101904 */
[----:B------:R-:W-:Y:S05]  /*0110*/  EXIT ;  /* 0x000000000000794d */ /* 0x000fea0003800000 */
.L_x_0:
[----:B------:R-:W0:Y:S01]  /*0120*/  LDC.64 R2, c[0x0][0x380] ;  /* 0x0000e000ff027b82 */ /* 0x000e220000000a00 */
[C---:B------:R-:W-:Y:S01]  /*0130*/  IADD3 R7, PT, PT, R9.reuse, -UR6, RZ ;  /* 0x8000000609077c10 */ /* 0x040fe2000fffe0ff */
[----:B0-----:R-:W-:-:S04]  /*0140*/  IMAD.WIDE R4, R9, 0x4, R2 ;  /* 0x0000000409047825 */ /* 0x001fc800078e0202 */
[----:B------:R-:W-:Y:S02]  /*0150*/  IMAD.WIDE R2, R7, 0x4, R2 ;  /* 0x0000000407027825 */ /* 0x000fe400078e0202 */
[----:B------:R-:W2:Y:S01]  /*0160*/  LDG.E R4, desc[UR4][R4.64] ;  /* 0x0000000404047981 */ /* 0x000ea2000c1e1900 */
[----:B------:R-:W0:Y:S03]  /*0170*/  LDC.64 R6, c[0x0][0x388] ;  /* 0x0000e200ff067b82 */ /* 0x000e260000000a00 */
[----:B------:R-:W2:Y:S01]  /*0180*/  LDG.E R3, desc[UR4][R2.64] ;  /* 0x0000000402037981 */ /* 0x000ea2000c1e1900 */
[----:B0-----:R-:W-:Y:S01]  /*0190*/  IMAD.WIDE R6, R9, 0x4, R6 ;  /* 0x0000000409067825 */ /* 0x001fe200078e0206 */
[----:B--2---:R-:W-:-:S05]  /*01a0*/  IADD3 R9, PT, PT, R4, R3, RZ ;  /* 0x0000000304097210 */ /* 0x004fca0007ffe0ff */
[----:B------:R-:W-:Y:S01]  /*01b0*/  STG.E desc[UR4][R6.64], R9 ;  /* 0x0000000906007986 */ /* 0x000fe2000c101904 */
[----:B------:R-:W-:Y:S05]  /*01c0*/  EXIT ;  /* 0x000000000000794d */ /* 0x000fea0003800000 */
.L_x_1:
[----:B------:R-:W-:-:S00]  /*01d0*/  BRA `(.L_x_1) ;  /* 0xfffffffc00fc7947 */ /* 0x000fc0000383ffff */
[----:B------:R-:W-:-:S00]  /*01e0*/  NOP ;  /* 0x0000000000007918 */ /* 0x000fc00000000000 */
        /* <DEDUP_REMOVED lines=9> */
.L_x_2:


//--------------------- .nv.shared.reserved.0     --------------------------
	.section	.nv.shared.reserved.0,"aw",@nobits
	.weak		__nv_reservedSMEM_offset_0_alias
	.size		__nv_reservedSMEM_offset_0_alias, 0, 64
	.other		__nv_reservedSMEM_offset_0_alias,@"STO_CUDA_RESERVED_SHARED STV_DEFAULT"
__nv_reservedSMEM_offset_0_alias:
	.zero		0
	.zero		64


//--------------------- .nv.constant0._Z6prefixPiS_i --------------------------
	.section	.nv.constant0._Z6prefixPiS_i,"a",@progbits
	.sectionflags	@""
	.align	4
.nv.constant0._Z6prefixPiS_i:
	.zero		916


//--------------------- SYMBOLS --------------------------

	.type		.nv.reservedSmem.offset0,@object
	.size		.nv.reservedSmem.offset0,0x4
